//
// Generated by NVIDIA NVVM Compiler
//
// Compiler Build ID: CL-36424714
// Cuda compilation tools, release 13.0, V13.0.88
// Based on NVVM 20.0.0
//

.version 9.0
.target sm_100
.address_size 64

	// .globl	_Z18triangleAreaKernelffPf

.visible .entry _Z18triangleAreaKernelffPf(
	.param .f32 _Z18triangleAreaKernelffPf_param_0,
	.param .f32 _Z18triangleAreaKernelffPf_param_1,
	.param .u64 .ptr .align 1 _Z18triangleAreaKernelffPf_param_2
)
{
	.reg .b32 	%f<5>;
	.reg .b64 	%rd<3>;

	ld.param.f32 	%f1, [_Z18triangleAreaKernelffPf_param_0];
	ld.param.f32 	%f2, [_Z18triangleAreaKernelffPf_param_1];
	ld.param.u64 	%rd1, [_Z18triangleAreaKernelffPf_param_2];
	cvta.to.global.u64 	%rd2, %rd1;
	mul.f32 	%f3, %f1, 0f3F000000;
	mul.f32 	%f4, %f3, %f2;
	st.global.f32 	[%rd2], %f4;
	ret;

}


// ===== COMPILED SASS (sm_100) =====

	.target	sm_100

	.elftype	@"ET_EXEC"


//--------------------- .note.nv.tkinfo           --------------------------
	.section	.note.nv.tkinfo,"",@"SHT_NOTE"
	.sectionflags	@"SHF_NOTE_NV_TKINFO"
	.tkinfo
        /*0018*/ 	.word	0x00000002
        /*0030*/ 	.string	""
        /*0030*/ 	.string	"ptxas"
        /*0030*/ 	.string	"Cuda compilation tools, release 13.0, V13.0.88"
        /*0030*/ 	.string	"Build cuda_13.0.r13.0/compiler.36424714_0"
        /*0030*/ 	.string	"-arch sm_100 -m 64 "



//--------------------- .note.nv.cuinfo           --------------------------
	.section	.note.nv.cuinfo,"",@"SHT_NOTE"
	.sectionflags	@"SHF_NOTE_NV_CUINFO"
        /*0018*/ 	.short	0x0002
        /*001a*/ 	.short	0x0064
        /*001c*/ 	.short	0x0082
	.zero		2


//--------------------- .nv.info                  --------------------------
	.section	.nv.info,"",@"SHT_CUDA_INFO"
	.align	4


	//----- nvinfo : EIATTR_REGCOUNT
	.align		4
        /*0000*/ 	.byte	0x04, 0x2f
        /*0002*/ 	.short	(.L_1 - .L_0)
	.align		4
.L_0:
        /*0004*/ 	.word	index@(_Z18triangleAreaKernelffPf)
        /*0008*/ 	.word	0x00000008


	//----- nvinfo : EIATTR_FRAME_SIZE
	.align		4
.L_1:
        /*000c*/ 	.byte	0x04, 0x11
        /*000e*/ 	.short	(.L_3 - .L_2)
	.align		4
.L_2:
        /*0010*/ 	.word	index@(_Z18triangleAreaKernelffPf)
        /*0014*/ 	.word	0x00000000


	//----- nvinfo : EIATTR_MIN_STACK_SIZE
	.align		4
.L_3:
        /*0018*/ 	.byte	0x04, 0x12
        /*001a*/ 	.short	(.L_5 - .L_4)
	.align		4
.L_4:
        /*001c*/ 	.word	index@(_Z18triangleAreaKernelffPf)
        /*0020*/ 	.word	0x00000000
.L_5:


//--------------------- .nv.compat                --------------------------
	.section	.nv.compat,"",@"SHT_CUDA_COMPAT_INFO"
	.align	4
        /*0000*/ 	.byte	0x02, 0x09, 0x00, 0x00, 0x02, 0x02, 0x01, 0x00, 0x02, 0x05, 0x05, 0x00, 0x03, 0x07, 0x01, 0x01
        /*0010*/ 	.byte	0x02, 0x03, 0x00, 0x00, 0x02, 0x06, 0x01, 0x00, 0x04, 0x0b, 0x08, 0x00, 0x09, 0x00, 0x00, 0x00
        /*0020*/ 	.byte	0x00, 0x00, 0x00, 0x00


//--------------------- .nv.info._Z18triangleAreaKernelffPf --------------------------
	.section	.nv.info._Z18triangleAreaKernelffPf,"",@"SHT_CUDA_INFO"
	.sectionflags	@""
	.align	4


	//----- nvinfo : EIATTR_CUDA_API_VERSION
	.align		4
        /*0000*/ 	.byte	0x04, 0x37
        /*0002*/ 	.short	(.L_7 - .L_6)
.L_6:
        /*0004*/ 	.word	0x00000082


	//----- nvinfo : EIATTR_KPARAM_INFO
	.align		4
.L_7:
        /*0008*/ 	.byte	0x04, 0x17
        /*000a*/ 	.short	(.L_9 - .L_8)
.L_8:
        /*000c*/ 	.word	0x00000000
        /*0010*/ 	.short	0x0002
        /*0012*/ 	.short	0x0008
        /*0014*/ 	.byte	0x00, 0xf5, 0x21, 0x00


	//----- nvinfo : EIATTR_KPARAM_INFO
	.align		4
.L_9:
        /*0018*/ 	.byte	0x04, 0x17
        /*001a*/ 	.short	(.L_11 - .L_10)
.L_10:
        /*001c*/ 	.word	0x00000000
        /*0020*/ 	.short	0x0001
        /*0022*/ 	.short	0x0004
        /*0024*/ 	.byte	0x00, 0xf0, 0x11, 0x00


	//----- nvinfo : EIATTR_KPARAM_INFO
	.align		4
.L_11:
        /*0028*/ 	.byte	0x04, 0x17
        /*002a*/ 	.short	(.L_13 - .L_12)
.L_12:
        /*002c*/ 	.word	0x00000000
        /*0030*/ 	.short	0x0000
        /*0032*/ 	.short	0x0000
        /*0034*/ 	.byte	0x00, 0xf0, 0x11, 0x00


	//----- nvinfo : EIATTR_SPARSE_MMA_MASK
	.align		4
.L_13:
        /*0038*/ 	.byte	0x03, 0x50
        /*003a*/ 	.short	0x0000


	//----- nvinfo : EIATTR_MAXREG_COUNT
	.align		4
        /*003c*/ 	.byte	0x03, 0x1b
        /*003e*/ 	.short	0x00ff


	//----- nvinfo : EIATTR_MERCURY_ISA_VERSION
	.align		4
        /*0040*/ 	.byte	0x03, 0x5f
        /*0042*/ 	.short	0x0101


	//----- nvinfo : EIATTR_VRC_CTA_INIT_COUNT
	.align		4
        /*0044*/ 	.byte	0x02, 0x4a
	.zero		1
	.zero		1


	//----- nvinfo : EIATTR_EXIT_INSTR_OFFSETS
	.align		4
        /*0048*/ 	.byte	0x04, 0x1c
        /*004a*/ 	.short	(.L_15 - .L_14)


	//   ....[0]....
.L_14:
        /*004c*/ 	.word	0x00000070


	//----- nvinfo : EIATTR_CBANK_PARAM_SIZE
	.align		4
.L_15:
        /*0050*/ 	.byte	0x03, 0x19
        /*0052*/ 	.short	0x0010


	//----- nvinfo : EIATTR_PARAM_CBANK
	.align		4
        /*0054*/ 	.byte	0x04, 0x0a
        /*0056*/ 	.short	(.L_17 - .L_16)
	.align		4
.L_16:
        /*0058*/ 	.word	index@(.nv.constant0._Z18triangleAreaKernelffPf)
        /*005c*/ 	.short	0x0380
        /*005e*/ 	.short	0x0010


	//----- nvinfo : EIATTR_SW_WAR
	.align		4
.L_17:
        /*0060*/ 	.byte	0x04, 0x36
        /*0062*/ 	.short	(.L_19 - .L_18)
.L_18:
        /*0064*/ 	.word	0x00000008
.L_19:


//--------------------- .nv.callgraph             --------------------------
	.section	.nv.callgraph,"",@"SHT_CUDA_CALLGRAPH"
	.align	4
	.sectionentsize	8
	.align		4
        /*0000*/ 	.word	0x00000000
	.align		4
        /*0004*/ 	.word	0xffffffff
	.align		4
        /*0008*/ 	.word	0x00000000
	.align		4
        /*000c*/ 	.word	0xfffffffe
	.align		4
        /*0010*/ 	.word	0x00000000
	.align		4
        /*0014*/ 	.word	0xfffffffd
	.align		4
        /*0018*/ 	.word	0x00000000
	.align		4
        /*001c*/ 	.word	0xfffffffc


//--------------------- .text._Z18triangleAreaKernelffPf --------------------------
	.section	.text._Z18triangleAreaKernelffPf,"ax",@progbits
	.align	128
        .global         _Z18triangleAreaKernelffPf
        .type           _Z18triangleAreaKernelffPf,@function
        .size           _Z18triangleAreaKernelffPf,(.L_x_1 - _Z18triangleAreaKernelffPf)
        .other          _Z18triangleAreaKernelffPf,@"STO_CUDA_ENTRY STV_DEFAULT"
_Z18triangleAreaKernelffPf:
.text._Z18triangleAreaKernelffPf:
[----:B------:R-:W-:Y:S08]  /*0000*/  LDC R1, c[0x0][0x37c] ;  /* 0x0000df00ff017b82 */ /* 0x000ff00000000800 */
[----:B------:R-:W0:Y:S01]  /*0010*/  LDC.64 R4, c[0x0][0x380] ;  /* 0x0000e000ff047b82 */ /* 0x000e220000000a00 */
[----:B------:R-:W1:Y:S07]  /*0020*/  LDCU.64 UR4, c[0x0][0x358] ;  /* 0x00006b00ff0477ac */ /* 0x000e6e0008000a00 */
[----:B------:R-:W1:Y:S01]  /*0030*/  LDC.64 R2, c[0x0][0x388] ;  /* 0x0000e200ff027b82 */ /* 0x000e620000000a00 */
[----:B0-----:R-:W-:-:S04]  /*0040*/  FMUL R0, R4, 0.5 ;  /* 0x3f00000004007820 */ /* 0x001fc80000400000 */
[----:B------:R-:W-:-:S05]  /*0050*/  FMUL R5, R0, R5 ;  /* 0x0000000500057220 */ /* 0x000fca0000400000 */
[----:B-1----:R-:W-:Y:S01]  /*0060*/  STG.E desc[UR4][R2.64], R5 ;  /* 0x0000000502007986 */ /* 0x002fe2000c101904 */
[----:B------:R-:W-:Y:S05]  /*0070*/  EXIT ;  /* 0x000000000000794d */ /* 0x000fea0003800000 */
.L_x_0:
[----:B------:R-:W-:-:S00]  /*0080*/  BRA `(.L_x_0) ;  /* 0xfffffffc00fc7947 */ /* 0x000fc0000383ffff */
[----:B------:R-:W-:-:S00]  /*0090*/  NOP ;  /* 0x0000000000007918 */ /* 0x000fc00000000000 */
        /* <DEDUP_REMOVED lines=14> */
.L_x_1:


//--------------------- .nv.shared.reserved.0     --------------------------
	.section	.nv.shared.reserved.0,"aw",@nobits
	.weak		__nv_reservedSMEM_offset_0_alias
	.size		__nv_reservedSMEM_offset_0_alias, 0, 64
	.other		__nv_reservedSMEM_offset_0_alias,@"STO_CUDA_RESERVED_SHARED STV_DEFAULT"
__nv_reservedSMEM_offset_0_alias:
	.zero		0
	.zero		64


//--------------------- .nv.constant0._Z18triangleAreaKernelffPf --------------------------
	.section	.nv.constant0._Z18triangleAreaKernelffPf,"a",@progbits
	.sectionflags	@""
	.align	4
.nv.constant0._Z18triangleAreaKernelffPf:
	.zero		912


//--------------------- SYMBOLS --------------------------

	.type		.nv.reservedSmem.offset0,@object
	.size		.nv.reservedSmem.offset0,0x4
